//
// Generated by NVIDIA NVVM Compiler
//
// Compiler Build ID: CL-36424714
// Cuda compilation tools, release 13.0, V13.0.88
// Based on NVVM 20.0.0
//

.version 9.0
.target sm_100
.address_size 64

	// .globl	_Z10radix_SortPiiiiiS_

.visible .entry _Z10radix_SortPiiiiiS_(
	.param .u64 .ptr .align 1 _Z10radix_SortPiiiiiS__param_0,
	.param .u32 _Z10radix_SortPiiiiiS__param_1,
	.param .u32 _Z10radix_SortPiiiiiS__param_2,
	.param .u32 _Z10radix_SortPiiiiiS__param_3,
	.param .u32 _Z10radix_SortPiiiiiS__param_4,
	.param .u64 .ptr .align 1 _Z10radix_SortPiiiiiS__param_5
)
{
	.reg .pred 	%p<4>;
	.reg .b32 	%r<23>;
	.reg .b64 	%rd<9>;

	ld.param.u64 	%rd1, [_Z10radix_SortPiiiiiS__param_0];
	ld.param.u32 	%r21, [_Z10radix_SortPiiiiiS__param_1];
	ld.param.u32 	%r8, [_Z10radix_SortPiiiiiS__param_2];
	ld.param.u32 	%r9, [_Z10radix_SortPiiiiiS__param_3];
	ld.param.u32 	%r10, [_Z10radix_SortPiiiiiS__param_4];
	ld.param.u64 	%rd2, [_Z10radix_SortPiiiiiS__param_5];
	mov.u32 	%r11, %tid.x;
	mov.u32 	%r12, %ctaid.x;
	mov.u32 	%r13, %ntid.x;
	mad.lo.s32 	%r14, %r12, %r13, %r11;
	add.s32 	%r1, %r9, %r14;
	setp.ge.s32 	%p1, %r14, %r10;
	@%p1 bra 	$L__BB0_5;
	cvta.to.global.u64 	%rd3, %rd1;
	mul.wide.s32 	%rd4, %r1, 4;
	add.s64 	%rd5, %rd3, %rd4;
	ld.global.u32 	%r22, [%rd5];
	setp.eq.s32 	%p2, %r21, %r8;
	@%p2 bra 	$L__BB0_4;
$L__BB0_2:
	mov.u32 	%r3, %r21;
	mul.hi.s32 	%r16, %r3, 1717986919;
	shr.u32 	%r17, %r16, 31;
	shr.s32 	%r18, %r16, 2;
	add.s32 	%r21, %r18, %r17;
	setp.ne.s32 	%p3, %r21, %r8;
	@%p3 bra 	$L__BB0_2;
	rem.s32 	%r22, %r22, %r3;
$L__BB0_4:
	div.s32 	%r19, %r22, %r8;
	cvta.to.global.u64 	%rd6, %rd2;
	mul.wide.s32 	%rd7, %r19, 4;
	add.s64 	%rd8, %rd6, %rd7;
	atom.global.add.u32 	%r20, [%rd8], 1;
$L__BB0_5:
	bar.sync 	0;
	ret;

}
	// .globl	_Z12moveElementsPiS_ii
.visible .entry _Z12moveElementsPiS_ii(
	.param .u64 .ptr .align 1 _Z12moveElementsPiS_ii_param_0,
	.param .u64 .ptr .align 1 _Z12moveElementsPiS_ii_param_1,
	.param .u32 _Z12moveElementsPiS_ii_param_2,
	.param .u32 _Z12moveElementsPiS_ii_param_3
)
{
	.reg .pred 	%p<2>;
	.reg .b32 	%r<11>;
	.reg .b64 	%rd<10>;

	ld.param.u64 	%rd1, [_Z12moveElementsPiS_ii_param_0];
	ld.param.u64 	%rd2, [_Z12moveElementsPiS_ii_param_1];
	ld.param.u32 	%r2, [_Z12moveElementsPiS_ii_param_2];
	ld.param.u32 	%r3, [_Z12moveElementsPiS_ii_param_3];
	mov.u32 	%r4, %tid.x;
	mov.u32 	%r5, %ctaid.x;
	mov.u32 	%r6, %ntid.x;
	mad.lo.s32 	%r1, %r5, %r6, %r4;
	setp.ge.s32 	%p1, %r1, %r3;
	@%p1 bra 	$L__BB1_2;
	cvta.to.global.u64 	%rd3, %rd1;
	cvta.to.global.u64 	%rd4, %rd2;
	add.s32 	%r7, %r2, %r1;
	mul.wide.s32 	%rd5, %r7, 4;
	add.s64 	%rd6, %rd3, %rd5;
	ld.global.u32 	%r8, [%rd6];
	add.s64 	%rd7, %rd4, %rd5;
	ld.global.u32 	%r9, [%rd7];
	add.s32 	%r10, %r9, %r2;
	bar.sync 	0;
	mul.wide.s32 	%rd8, %r10, 4;
	add.s64 	%rd9, %rd3, %rd8;
	st.global.u32 	[%rd9], %r8;
$L__BB1_2:
	bar.sync 	0;
	ret;

}


// ===== COMPILED SASS (sm_100) =====

	.target	sm_100

	.elftype	@"ET_EXEC"


//--------------------- .note.nv.tkinfo           --------------------------
	.section	.note.nv.tkinfo,"",@"SHT_NOTE"
	.sectionflags	@"SHF_NOTE_NV_TKINFO"
	.tkinfo
        /*0018*/ 	.word	0x00000002
        /*0030*/ 	.string	""
        /*0030*/ 	.string	"ptxas"
        /*0030*/ 	.string	"Cuda compilation tools, release 13.0, V13.0.88"
        /*0030*/ 	.string	"Build cuda_13.0.r13.0/compiler.36424714_0"
        /*0030*/ 	.string	"-arch sm_100 -m 64 "



//--------------------- .note.nv.cuinfo           --------------------------
	.section	.note.nv.cuinfo,"",@"SHT_NOTE"
	.sectionflags	@"SHF_NOTE_NV_CUINFO"
        /*0018*/ 	.short	0x0002
        /*001a*/ 	.short	0x0064
        /*001c*/ 	.short	0x0082
	.zero		2


//--------------------- .nv.info                  --------------------------
	.section	.nv.info,"",@"SHT_CUDA_INFO"
	.align	4


	//----- nvinfo : EIATTR_REGCOUNT
	.align		4
        /*0000*/ 	.byte	0x04, 0x2f
        /*0002*/ 	.short	(.L_1 - .L_0)
	.align		4
.L_0:
        /*0004*/ 	.word	index@(_Z10radix_SortPiiiiiS_)
        /*0008*/ 	.word	0x0000000c


	//----- nvinfo : EIATTR_FRAME_SIZE
	.align		4
.L_1:
        /*000c*/ 	.byte	0x04, 0x11
        /*000e*/ 	.short	(.L_3 - .L_2)
	.align		4
.L_2:
        /*0010*/ 	.word	index@(_Z10radix_SortPiiiiiS_)
        /*0014*/ 	.word	0x00000000


	//----- nvinfo : EIATTR_REGCOUNT
	.align		4
.L_3:
        /*0018*/ 	.byte	0x04, 0x2f
        /*001a*/ 	.short	(.L_5 - .L_4)
	.align		4
.L_4:
        /*001c*/ 	.word	index@(_Z12moveElementsPiS_ii)
        /*0020*/ 	.word	0x0000000e


	//----- nvinfo : EIATTR_FRAME_SIZE
	.align		4
.L_5:
        /*0024*/ 	.byte	0x04, 0x11
        /*0026*/ 	.short	(.L_7 - .L_6)
	.align		4
.L_6:
        /*0028*/ 	.word	index@(_Z12moveElementsPiS_ii)
        /*002c*/ 	.word	0x00000000


	//----- nvinfo : EIATTR_MIN_STACK_SIZE
	.align		4
.L_7:
        /*0030*/ 	.byte	0x04, 0x12
        /*0032*/ 	.short	(.L_9 - .L_8)
	.align		4
.L_8:
        /*0034*/ 	.word	index@(_Z12moveElementsPiS_ii)
        /*0038*/ 	.word	0x00000000


	//----- nvinfo : EIATTR_MIN_STACK_SIZE
	.align		4
.L_9:
        /*003c*/ 	.byte	0x04, 0x12
        /*003e*/ 	.short	(.L_11 - .L_10)
	.align		4
.L_10:
        /*0040*/ 	.word	index@(_Z10radix_SortPiiiiiS_)
        /*0044*/ 	.word	0x00000000
.L_11:


//--------------------- .nv.compat                --------------------------
	.section	.nv.compat,"",@"SHT_CUDA_COMPAT_INFO"
	.align	4
        /*0000*/ 	.byte	0x02, 0x09, 0x00, 0x00, 0x02, 0x02, 0x01, 0x00, 0x02, 0x05, 0x05, 0x00, 0x03, 0x07, 0x01, 0x01
        /*0010*/ 	.byte	0x02, 0x03, 0x00, 0x00, 0x02, 0x06, 0x01, 0x00, 0x04, 0x0b, 0x08, 0x00, 0x09, 0x00, 0x00, 0x00
        /*0020*/ 	.byte	0x00, 0x00, 0x00, 0x00


//--------------------- .nv.info._Z12moveElementsPiS_ii --------------------------
	.section	.nv.info._Z12moveElementsPiS_ii,"",@"SHT_CUDA_INFO"
	.sectionflags	@""
	.align	4


	//----- nvinfo : EIATTR_CUDA_API_VERSION
	.align		4
        /*0000*/ 	.byte	0x04, 0x37
        /*0002*/ 	.short	(.L_13 - .L_12)
.L_12:
        /*0004*/ 	.word	0x00000082


	//----- nvinfo : EIATTR_KPARAM_INFO
	.align		4
.L_13:
        /*0008*/ 	.byte	0x04, 0x17
        /*000a*/ 	.short	(.L_15 - .L_14)
.L_14:
        /*000c*/ 	.word	0x00000000
        /*0010*/ 	.short	0x0003
        /*0012*/ 	.short	0x0014
        /*0014*/ 	.byte	0x00, 0xf0, 0x11, 0x00


	//----- nvinfo : EIATTR_KPARAM_INFO
	.align		4
.L_15:
        /*0018*/ 	.byte	0x04, 0x17
        /*001a*/ 	.short	(.L_17 - .L_16)
.L_16:
        /*001c*/ 	.word	0x00000000
        /*0020*/ 	.short	0x0002
        /*0022*/ 	.short	0x0010
        /*0024*/ 	.byte	0x00, 0xf0, 0x11, 0x00


	//----- nvinfo : EIATTR_KPARAM_INFO
	.align		4
.L_17:
        /*0028*/ 	.byte	0x04, 0x17
        /*002a*/ 	.short	(.L_19 - .L_18)
.L_18:
        /*002c*/ 	.word	0x00000000
        /*0030*/ 	.short	0x0001
        /*0032*/ 	.short	0x0008
        /*0034*/ 	.byte	0x00, 0xf5, 0x21, 0x00


	//----- nvinfo : EIATTR_KPARAM_INFO
	.align		4
.L_19:
        /*0038*/ 	.byte	0x04, 0x17
        /*003a*/ 	.short	(.L_21 - .L_20)
.L_20:
        /*003c*/ 	.word	0x00000000
        /*0040*/ 	.short	0x0000
        /*0042*/ 	.short	0x0000
        /*0044*/ 	.byte	0x00, 0xf5, 0x21, 0x00


	//----- nvinfo : EIATTR_SPARSE_MMA_MASK
	.align		4
.L_21:
        /*0048*/ 	.byte	0x03, 0x50
        /*004a*/ 	.short	0x0000


	//----- nvinfo : EIATTR_MAXREG_COUNT
	.align		4
        /*004c*/ 	.byte	0x03, 0x1b
        /*004e*/ 	.short	0x00ff


	//----- nvinfo : EIATTR_NUM_BARRIERS
	.align		4
        /*0050*/ 	.byte	0x02, 0x4c
        /*0052*/ 	.byte	0x01
	.zero		1


	//----- nvinfo : EIATTR_MERCURY_ISA_VERSION
	.align		4
        /*0054*/ 	.byte	0x03, 0x5f
        /*0056*/ 	.short	0x0101


	//----- nvinfo : EIATTR_VRC_CTA_INIT_COUNT
	.align		4
        /*0058*/ 	.byte	0x02, 0x4a
	.zero		1
	.zero		1


	//----- nvinfo : EIATTR_EXIT_INSTR_OFFSETS
	.align		4
        /*005c*/ 	.byte	0x04, 0x1c
        /*005e*/ 	.short	(.L_23 - .L_22)


	//   ....[0]....
.L_22:
        /*0060*/ 	.word	0x000001c0


	//----- nvinfo : EIATTR_CRS_STACK_SIZE
	.align		4
.L_23:
        /*0064*/ 	.byte	0x04, 0x1e
        /*0066*/ 	.short	(.L_25 - .L_24)
.L_24:
        /*0068*/ 	.word	0x00000000


	//----- nvinfo : EIATTR_CBANK_PARAM_SIZE
	.align		4
.L_25:
        /*006c*/ 	.byte	0x03, 0x19
        /*006e*/ 	.short	0x0018


	//----- nvinfo : EIATTR_PARAM_CBANK
	.align		4
        /*0070*/ 	.byte	0x04, 0x0a
        /*0072*/ 	.short	(.L_27 - .L_26)
	.align		4
.L_26:
        /*0074*/ 	.word	index@(.nv.constant0._Z12moveElementsPiS_ii)
        /*0078*/ 	.short	0x0380
        /*007a*/ 	.short	0x0018


	//----- nvinfo : EIATTR_SW_WAR
	.align		4
.L_27:
        /*007c*/ 	.byte	0x04, 0x36
        /*007e*/ 	.short	(.L_29 - .L_28)
.L_28:
        /*0080*/ 	.word	0x00000008
.L_29:


//--------------------- .nv.info._Z10radix_SortPiiiiiS_ --------------------------
	.section	.nv.info._Z10radix_SortPiiiiiS_,"",@"SHT_CUDA_INFO"
	.sectionflags	@""
	.align	4


	//----- nvinfo : EIATTR_CUDA_API_VERSION
	.align		4
        /*0000*/ 	.byte	0x04, 0x37
        /*0002*/ 	.short	(.L_31 - .L_30)
.L_30:
        /*0004*/ 	.word	0x00000082


	//----- nvinfo : EIATTR_KPARAM_INFO
	.align		4
.L_31:
        /*0008*/ 	.byte	0x04, 0x17
        /*000a*/ 	.short	(.L_33 - .L_32)
.L_32:
        /*000c*/ 	.word	0x00000000
        /*0010*/ 	.short	0x0005
        /*0012*/ 	.short	0x0018
        /*0014*/ 	.byte	0x00, 0xf5, 0x21, 0x00


	//----- nvinfo : EIATTR_KPARAM_INFO
	.align		4
.L_33:
        /*0018*/ 	.byte	0x04, 0x17
        /*001a*/ 	.short	(.L_35 - .L_34)
.L_34:
        /*001c*/ 	.word	0x00000000
        /*0020*/ 	.short	0x0004
        /*0022*/ 	.short	0x0014
        /*0024*/ 	.byte	0x00, 0xf0, 0x11, 0x00


	//----- nvinfo : EIATTR_KPARAM_INFO
	.align		4
.L_35:
        /*0028*/ 	.byte	0x04, 0x17
        /*002a*/ 	.short	(.L_37 - .L_36)
.L_36:
        /*002c*/ 	.word	0x00000000
        /*0030*/ 	.short	0x0003
        /*0032*/ 	.short	0x0010
        /*0034*/ 	.byte	0x00, 0xf0, 0x11, 0x00


	//----- nvinfo : EIATTR_KPARAM_INFO
	.align		4
.L_37:
        /*0038*/ 	.byte	0x04, 0x17
        /*003a*/ 	.short	(.L_39 - .L_38)
.L_38:
        /*003c*/ 	.word	0x00000000
        /*0040*/ 	.short	0x0002
        /*0042*/ 	.short	0x000c
        /*0044*/ 	.byte	0x00, 0xf0, 0x11, 0x00


	//----- nvinfo : EIATTR_KPARAM_INFO
	.align		4
.L_39:
        /*0048*/ 	.byte	0x04, 0x17
        /*004a*/ 	.short	(.L_41 - .L_40)
.L_40:
        /*004c*/ 	.word	0x00000000
        /*0050*/ 	.short	0x0001
        /*0052*/ 	.short	0x0008
        /*0054*/ 	.byte	0x00, 0xf0, 0x11, 0x00


	//----- nvinfo : EIATTR_KPARAM_INFO
	.align		4
.L_41:
        /*0058*/ 	.byte	0x04, 0x17
        /*005a*/ 	.short	(.L_43 - .L_42)
.L_42:
        /*005c*/ 	.word	0x00000000
        /*0060*/ 	.short	0x0000
        /*0062*/ 	.short	0x0000
        /*0064*/ 	.byte	0x00, 0xf5, 0x21, 0x00


	//----- nvinfo : EIATTR_SPARSE_MMA_MASK
	.align		4
.L_43:
        /*0068*/ 	.byte	0x03, 0x50
        /*006a*/ 	.short	0x0000


	//----- nvinfo : EIATTR_MAXREG_COUNT
	.align		4
        /*006c*/ 	.byte	0x03, 0x1b
        /*006e*/ 	.short	0x00ff


	//----- nvinfo : EIATTR_NUM_BARRIERS
	.align		4
        /*0070*/ 	.byte	0x02, 0x4c
        /*0072*/ 	.byte	0x01
	.zero		1


	//----- nvinfo : EIATTR_MERCURY_ISA_VERSION
	.align		4
        /*0074*/ 	.byte	0x03, 0x5f
        /*0076*/ 	.short	0x0101


	//----- nvinfo : EIATTR_VRC_CTA_INIT_COUNT
	.align		4
        /*0078*/ 	.byte	0x02, 0x4a
	.zero		1
	.zero		1


	//----- nvinfo : EIATTR_EXIT_INSTR_OFFSETS
	.align		4
        /*007c*/ 	.byte	0x04, 0x1c
        /*007e*/ 	.short	(.L_45 - .L_44)


	//   ....[0]....
.L_44:
        /*0080*/ 	.word	0x000004e0


	//----- nvinfo : EIATTR_CRS_STACK_SIZE
	.align		4
.L_45:
        /*0084*/ 	.byte	0x04, 0x1e
        /*0086*/ 	.short	(.L_47 - .L_46)
.L_46:
        /*0088*/ 	.word	0x00000000


	//----- nvinfo : EIATTR_CBANK_PARAM_SIZE
	.align		4
.L_47:
        /*008c*/ 	.byte	0x03, 0x19
        /*008e*/ 	.short	0x0020


	//----- nvinfo : EIATTR_PARAM_CBANK
	.align		4
        /*0090*/ 	.byte	0x04, 0x0a
        /*0092*/ 	.short	(.L_49 - .L_48)
	.align		4
.L_48:
        /*0094*/ 	.word	index@(.nv.constant0._Z10radix_SortPiiiiiS_)
        /*0098*/ 	.short	0x0380
        /*009a*/ 	.short	0x0020


	//----- nvinfo : EIATTR_SW_WAR
	.align		4
.L_49:
        /*009c*/ 	.byte	0x04, 0x36
        /*009e*/ 	.short	(.L_51 - .L_50)
.L_50:
        /*00a0*/ 	.word	0x00000008
.L_51:


//--------------------- .nv.callgraph             --------------------------
	.section	.nv.callgraph,"",@"SHT_CUDA_CALLGRAPH"
	.align	4
	.sectionentsize	8
	.align		4
        /*0000*/ 	.word	0x00000000
	.align		4
        /*0004*/ 	.word	0xffffffff
	.align		4
        /*0008*/ 	.word	0x00000000
	.align		4
        /*000c*/ 	.word	0xfffffffe
	.align		4
        /*0010*/ 	.word	0x00000000
	.align		4
        /*0014*/ 	.word	0xfffffffd
	.align		4
        /*0018*/ 	.word	0x00000000
	.align		4
        /*001c*/ 	.word	0xfffffffc


//--------------------- .text._Z12moveElementsPiS_ii --------------------------
	.section	.text._Z12moveElementsPiS_ii,"ax",@progbits
	.align	128
        .global         _Z12moveElementsPiS_ii
        .type           _Z12moveElementsPiS_ii,@function
        .size           _Z12moveElementsPiS_ii,(.L_x_7 - _Z12moveElementsPiS_ii)
        .other          _Z12moveElementsPiS_ii,@"STO_CUDA_ENTRY STV_DEFAULT"
_Z12moveElementsPiS_ii:
.text._Z12moveElementsPiS_ii:
[----:B------:R-:W-:Y:S01]  /*0000*/  LDC R1, c[0x0][0x37c] ;  /* 0x0000df00ff017b82 */ /* 0x000fe20000000800 */
[----:B------:R-:W0:Y:S07]  /*0010*/  S2R R0, SR_TID.X ;  /* 0x0000000000007919 */ /* 0x000e2e0000002100 */
[----:B------:R-:W0:Y:S01]  /*0020*/  S2UR UR4, SR_CTAID.X ;  /* 0x00000000000479c3 */ /* 0x000e220000002500 */
[----:B------:R-:W1:Y:S07]  /*0030*/  LDCU UR5, c[0x0][0x394] ;  /* 0x00007280ff0577ac */ /* 0x000e6e0008000800 */
[----:B------:R-:W0:Y:S02]  /*0040*/  LDC R3, c[0x0][0x360] ;  /* 0x0000d800ff037b82 */ /* 0x000e240000000800 */
[----:B0-----:R-:W-:-:S05]  /*0050*/  IMAD R0, R3, UR4, R0 ;  /* 0x0000000403007c24 */ /* 0x001fca000f8e0200 */
[----:B-1----:R-:W-:-:S13]  /*0060*/  ISETP.GE.AND P0, PT, R0, UR5, PT ;  /* 0x0000000500007c0c */ /* 0x002fda000bf06270 */
[----:B------:R-:W-:Y:S05]  /*0070*/  @P0 BRA `(.L_x_0) ;  /* 0x0000000000480947 */ /* 0x000fea0003800000 */
[----:B------:R-:W0:Y:S01]  /*0080*/  LDC.64 R10, c[0x0][0x358] ;  /* 0x0000d600ff0a7b82 */ /* 0x000e220000000a00 */
[----:B------:R-:W1:Y:S07]  /*0090*/  LDCU UR4, c[0x0][0x390] ;  /* 0x00007200ff0477ac */ /* 0x000e6e0008000800 */
[----:B------:R-:W2:Y:S08]  /*00a0*/  LDC.64 R4, c[0x0][0x388] ;  /* 0x0000e200ff047b82 */ /* 0x000eb00000000a00 */
[----:B------:R-:W3:Y:S01]  /*00b0*/  LDC.64 R6, c[0x0][0x380] ;  /* 0x0000e000ff067b82 */ /* 0x000ee20000000a00 */
[----:B-1----:R-:W-:Y:S01]  /*00c0*/  VIADD R3, R0, UR4 ;  /* 0x0000000400037c36 */ /* 0x002fe20008000000 */
[----:B0-----:R-:W-:-:S02]  /*00d0*/  R2UR UR6, R10 ;  /* 0x000000000a0672ca */ /* 0x001fc400000e0000 */
[----:B------:R-:W-:Y:S01]  /*00e0*/  R2UR UR7, R11 ;  /* 0x000000000b0772ca */ /* 0x000fe200000e0000 */
[----:B--2---:R-:W-:-:S12]  /*00f0*/  IMAD.WIDE R4, R3, 0x4, R4 ;  /* 0x0000000403047825 */ /* 0x004fd800078e0204 */
[----:B------:R-:W2:Y:S01]  /*0100*/  LDG.E R4, desc[UR6][R4.64] ;  /* 0x0000000604047981 */ /* 0x000ea2000c1e1900 */
[----:B---3--:R-:W-:-:S06]  /*0110*/  IMAD.WIDE R2, R3, 0x4, R6 ;  /* 0x0000000403027825 */ /* 0x008fcc00078e0206 */
[----:B------:R-:W3:Y:S01]  /*0120*/  LDG.E R3, desc[UR6][R2.64] ;  /* 0x0000000602037981 */ /* 0x000ee2000c1e1900 */
[----:B--2---:R-:W-:Y:S01]  /*0130*/  IADD3 R9, PT, PT, R4, UR4, RZ ;  /* 0x0000000404097c10 */ /* 0x004fe2000fffe0ff */
[----:B------:R-:W-:Y:S05]  /*0140*/  WARPSYNC.ALL ;  /* 0x0000000000007948 */ /* 0x000fea0003800000 */
[----:B------:R-:W-:Y:S01]  /*0150*/  R2UR UR4, R10 ;  /* 0x000000000a0472ca */ /* 0x000fe200000e0000 */
[----:B------:R-:W-:Y:S01]  /*0160*/  IMAD.WIDE R6, R9, 0x4, R6 ;  /* 0x0000000409067825 */ /* 0x000fe200078e0206 */
[----:B------:R-:W-:Y:S01]  /*0170*/  R2UR UR5, R11 ;  /* 0x000000000b0572ca */ /* 0x000fe200000e0000 */
[----:B------:R-:W-:-:S12]  /*0180*/  BAR.SYNC.DEFER_BLOCKING 0x0 ;  /* 0x0000000000007b1d */ /* 0x000fd80000010000 */
[----:B---3--:R0:W-:Y:S02]  /*0190*/  STG.E desc[UR4][R6.64], R3 ;  /* 0x0000000306007986 */ /* 0x0081e4000c101904 */
.L_x_0:
[----:B------:R-:W-:Y:S05]  /*01a0*/  WARPSYNC.ALL ;  /* 0x0000000000007948 */ /* 0x000fea0003800000 */
[----:B------:R-:W-:Y:S06]  /*01b0*/  BAR.SYNC.DEFER_BLOCKING 0x0 ;  /* 0x0000000000007b1d */ /* 0x000fec0000010000 */
[----:B------:R-:W-:Y:S05]  /*01c0*/  EXIT ;  /* 0x000000000000794d */ /* 0x000fea0003800000 */
.L_x_1:
[----:B------:R-:W-:-:S00]  /*01d0*/  BRA `(.L_x_1) ;  /* 0xfffffffc00fc7947 */ /* 0x000fc0000383ffff */
[----:B------:R-:W-:-:S00]  /*01e0*/  NOP ;  /* 0x0000000000007918 */ /* 0x000fc00000000000 */
        /* <DEDUP_REMOVED lines=9> */
.L_x_7:


//--------------------- .text._Z10radix_SortPiiiiiS_ --------------------------
	.section	.text._Z10radix_SortPiiiiiS_,"ax",@progbits
	.align	128
        .global         _Z10radix_SortPiiiiiS_
        .type           _Z10radix_SortPiiiiiS_,@function
        .size           _Z10radix_SortPiiiiiS_,(.L_x_8 - _Z10radix_SortPiiiiiS_)
        .other          _Z10radix_SortPiiiiiS_,@"STO_CUDA_ENTRY STV_DEFAULT"
_Z10radix_SortPiiiiiS_:
.text._Z10radix_SortPiiiiiS_:
[----:B------:R-:W-:Y:S01]  /*0000*/  LDC R1, c[0x0][0x37c] ;  /* 0x0000df00ff017b82 */ /* 0x000fe20000000800 */
[----:B------:R-:W0:Y:S07]  /*0010*/  S2R R0, SR_TID.X ;  /* 0x0000000000007919 */ /* 0x000e2e0000002100 */
[----:B------:R-:W0:Y:S01]  /*0020*/  S2UR UR4, SR_CTAID.X ;  /* 0x00000000000479c3 */ /* 0x000e220000002500 */
[----:B------:R-:W1:Y:S01]  /*0030*/  LDCU.64 UR6, c[0x0][0x390] ;  /* 0x00007200ff0677ac */ /* 0x000e620008000a00 */
[----:B------:R-:W-:Y:S06]  /*0040*/  BSSY.RECONVERGENT B0, `(.L_x_2) ;  /* 0x0000048000007945 */ /* 0x000fec0003800200 */
[----:B------:R-:W0:Y:S02]  /*0050*/  LDC R3, c[0x0][0x360] ;  /* 0x0000d800ff037b82 */ /* 0x000e240000000800 */
[----:B0-----:R-:W-:-:S04]  /*0060*/  IMAD R0, R3, UR4, R0 ;  /* 0x0000000403007c24 */ /* 0x001fc8000f8e0200 */
[C---:B-1----:R-:W-:Y:S01]  /*0070*/  VIADD R3, R0.reuse, UR6 ;  /* 0x0000000600037c36 */ /* 0x042fe20008000000 */
[----:B------:R-:W-:-:S13]  /*0080*/  ISETP.GE.AND P0, PT, R0, UR7, PT ;  /* 0x0000000700007c0c */ /* 0x000fda000bf06270 */
[----:B------:R-:W-:Y:S05]  /*0090*/  @P0 BRA `(.L_x_3) ;  /* 0x0000000400080947 */ /* 0x000fea0003800000 */
[----:B------:R-:W0:Y:S01]  /*00a0*/  LDC.64 R4, c[0x0][0x380] ;  /* 0x0000e000ff047b82 */ /* 0x000e220000000a00 */
[----:B------:R-:W1:Y:S01]  /*00b0*/  LDCU.64 UR8, c[0x0][0x358] ;  /* 0x00006b00ff0877ac */ /* 0x000e620008000a00 */
[----:B0-----:R-:W-:-:S06]  /*00c0*/  IMAD.WIDE R4, R3, 0x4, R4 ;  /* 0x0000000403047825 */ /* 0x001fcc00078e0204 */
[----:B------:R-:W0:Y:S01]  /*00d0*/  LDC.64 R2, c[0x0][0x388] ;  /* 0x0000e200ff027b82 */ /* 0x000e220000000a00 */
[----:B-1----:R1:W5:Y:S01]  /*00e0*/  LDG.E R0, desc[UR8][R4.64] ;  /* 0x0000000804007981 */ /* 0x002362000c1e1900 */
[----:B0-----:R-:W-:-:S13]  /*00f0*/  ISETP.NE.AND P0, PT, R2, R3, PT ;  /* 0x000000030200720c */ /* 0x001fda0003f05270 */
[----:B-1----:R-:W-:Y:S05]  /*0100*/  @!P0 BRA `(.L_x_4) ;  /* 0x0000000000808947 */ /* 0x002fea0003800000 */
[----:B------:R-:W0:Y:S01]  /*0110*/  LDCU UR6, c[0x0][0x388] ;  /* 0x00007100ff0677ac */ /* 0x000e220008000800 */
[----:B------:R-:W-:Y:S01]  /*0120*/  NOP ;  /* 0x0000000000007918 */ /* 0x000fe20000000000 */
.L_x_5:
[----:B0-----:R-:W-:Y:S02]  /*0130*/  UIMAD.WIDE UR4, UR6, 0x66666667, URZ ;  /* 0x66666667060478a5 */ /* 0x001fe4000f8e02ff */
[----:B------:R-:W-:Y:S02]  /*0140*/  IMAD.U32 R9, RZ, RZ, UR6 ;  /* 0x00000006ff097e24 */ /* 0x000fe4000f8e00ff */
[----:B------:R-:W-:-:S04]  /*0150*/  USHF.R.U32.HI UR4, URZ, 0x1f, UR5 ;  /* 0x0000001fff047899 */ /* 0x000fc80008011605 */
[----:B------:R-:W-:-:S06]  /*0160*/  ULEA.HI.SX32 UR6, UR5, UR4, 0x1e ;  /* 0x0000000405067291 */ /* 0x000fcc000f8ff2ff */
[----:B------:R-:W-:-:S13]  /*0170*/  ISETP.NE.AND P0, PT, R3, UR6, PT ;  /* 0x0000000603007c0c */ /* 0x000fda000bf05270 */
[----:B------:R-:W-:Y:S05]  /*0180*/  @P0 BRA `(.L_x_5) ;  /* 0xfffffffc00e80947 */ /* 0x000fea000383ffff */
[-C--:B------:R-:W-:Y:S02]  /*0190*/  IABS R6, R9.reuse ;  /* 0x0000000900067213 */ /* 0x080fe40000000000 */
[----:B------:R-:W-:Y:S02]  /*01a0*/  IABS R8, R9 ;  /* 0x0000000900087213 */ /* 0x000fe40000000000 */
[----:B------:R-:W0:Y:S01]  /*01b0*/  I2F.RP R2, R6 ;  /* 0x0000000600027306 */ /* 0x000e220000209400 */
[----:B-----5:R-:W-:Y:S02]  /*01c0*/  ISETP.GE.AND P2, PT, R0, RZ, PT ;  /* 0x000000ff0000720c */ /* 0x020fe40003f46270 */
[----:B------:R-:W-:-:S05]  /*01d0*/  IMAD.MOV R8, RZ, RZ, -R8 ;  /* 0x000000ffff087224 */ /* 0x000fca00078e0a08 */
[----:B0-----:R-:W0:Y:S02]  /*01e0*/  MUFU.RCP R2, R2 ;  /* 0x0000000200027308 */ /* 0x001e240000001000 */
[----:B0-----:R-:W-:Y:S02]  /*01f0*/  IADD3 R4, PT, PT, R2, 0xffffffe, RZ ;  /* 0x0ffffffe02047810 */ /* 0x001fe40007ffe0ff */
[----:B------:R-:W-:-:S04]  /*0200*/  IABS R2, R0 ;  /* 0x0000000000027213 */ /* 0x000fc80000000000 */
[----:B------:R0:W1:Y:S02]  /*0210*/  F2I.FTZ.U32.TRUNC.NTZ R5, R4 ;  /* 0x0000000400057305 */ /* 0x000064000021f000 */
[----:B0-----:R-:W-:Y:S02]  /*0220*/  HFMA2 R4, -RZ, RZ, 0, 0 ;  /* 0x00000000ff047431 */ /* 0x001fe400000001ff */
[----:B-1----:R-:W-:-:S04]  /*0230*/  IMAD.MOV R7, RZ, RZ, -R5 ;  /* 0x000000ffff077224 */ /* 0x002fc800078e0a05 */
[----:B------:R-:W-:-:S04]  /*0240*/  IMAD R7, R7, R6, RZ ;  /* 0x0000000607077224 */ /* 0x000fc800078e02ff */
[----:B------:R-:W-:-:S04]  /*0250*/  IMAD.HI.U32 R5, R5, R7, R4 ;  /* 0x0000000705057227 */ /* 0x000fc800078e0004 */
[----:B------:R-:W-:Y:S02]  /*0260*/  IMAD.MOV.U32 R7, RZ, RZ, R8 ;  /* 0x000000ffff077224 */ /* 0x000fe400078e0008 */
[----:B------:R-:W-:-:S04]  /*0270*/  IMAD.HI.U32 R5, R5, R2, RZ ;  /* 0x0000000205057227 */ /* 0x000fc800078e00ff */
[----:B------:R-:W-:-:S05]  /*0280*/  IMAD R5, R5, R7, R2 ;  /* 0x0000000705057224 */ /* 0x000fca00078e0202 */
[----:B------:R-:W-:-:S13]  /*0290*/  ISETP.GT.U32.AND P0, PT, R6, R5, PT ;  /* 0x000000050600720c */ /* 0x000fda0003f04070 */
[----:B------:R-:W-:Y:S01]  /*02a0*/  @!P0 IMAD.IADD R5, R5, 0x1, -R6 ;  /* 0x0000000105058824 */ /* 0x000fe200078e0a06 */
[----:B------:R-:W-:-:S04]  /*02b0*/  ISETP.NE.AND P0, PT, R9, RZ, PT ;  /* 0x000000ff0900720c */ /* 0x000fc80003f05270 */
[----:B------:R-:W-:-:S13]  /*02c0*/  ISETP.GT.U32.AND P1, PT, R6, R5, PT ;  /* 0x000000050600720c */ /* 0x000fda0003f24070 */
[----:B------:R-:W-:-:S05]  /*02d0*/  @!P1 IADD3 R5, PT, PT, R5, -R6, RZ ;  /* 0x8000000605059210 */ /* 0x000fca0007ffe0ff */
[----:B------:R-:W-:-:S04]  /*02e0*/  IMAD.MOV.U32 R0, RZ, RZ, R5 ;  /* 0x000000ffff007224 */ /* 0x000fc800078e0005 */
[----:B------:R-:W-:Y:S01]  /*02f0*/  @!P2 IMAD.MOV R0, RZ, RZ, -R0 ;  /* 0x000000ffff00a224 */ /* 0x000fe200078e0a00 */
[----:B------:R-:W-:-:S07]  /*0300*/  @!P0 LOP3.LUT R0, RZ, R9, RZ, 0x33, !PT ;  /* 0x00000009ff008212 */ /* 0x000fce00078e33ff */
.L_x_4:
[-C--:B------:R-:W-:Y:S02]  /*0310*/  IABS R7, R3.reuse ;  /* 0x0000000300077213 */ /* 0x080fe40000000000 */
[----:B-----5:R-:W-:Y:S02]  /*0320*/  IABS R8, R0 ;  /* 0x0000000000087213 */ /* 0x020fe40000000000 */
[----:B------:R-:W0:Y:S01]  /*0330*/  I2F.RP R2, R7 ;  /* 0x0000000700027306 */ /* 0x000e220000209400 */
[----:B------:R-:W-:-:S04]  /*0340*/  LOP3.LUT R0, R0, R3, RZ, 0x3c, !PT ;  /* 0x0000000300007212 */ /* 0x000fc800078e3cff */
[----:B------:R-:W-:-:S03]  /*0350*/  ISETP.GE.AND P1, PT, R0, RZ, PT ;  /* 0x000000ff0000720c */ /* 0x000fc60003f26270 */
[----:B0-----:R-:W0:Y:S02]  /*0360*/  MUFU.RCP R2, R2 ;  /* 0x0000000200027308 */ /* 0x001e240000001000 */
[----:B0-----:R-:W-:-:S06]  /*0370*/  IADD3 R4, PT, PT, R2, 0xffffffe, RZ ;  /* 0x0ffffffe02047810 */ /* 0x001fcc0007ffe0ff */
[----:B------:R0:W1:Y:S02]  /*0380*/  F2I.FTZ.U32.TRUNC.NTZ R5, R4 ;  /* 0x0000000400057305 */ /* 0x000064000021f000 */
[----:B0-----:R-:W-:Y:S02]  /*0390*/  IMAD.MOV.U32 R4, RZ, RZ, RZ ;  /* 0x000000ffff047224 */ /* 0x001fe400078e00ff */
[----:B-1----:R-:W-:-:S04]  /*03a0*/  IMAD.MOV R6, RZ, RZ, -R5 ;  /* 0x000000ffff067224 */ /* 0x002fc800078e0a05 */
[----:B------:R-:W-:-:S04]  /*03b0*/  IMAD R9, R6, R7, RZ ;  /* 0x0000000706097224 */ /* 0x000fc800078e02ff */
[----:B------:R-:W-:-:S06]  /*03c0*/  IMAD.HI.U32 R5, R5, R9, R4 ;  /* 0x0000000905057227 */ /* 0x000fcc00078e0004 */
[----:B------:R-:W-:Y:S02]  /*03d0*/  IMAD.HI.U32 R6, R5, R8, RZ ;  /* 0x0000000805067227 */ /* 0x000fe400078e00ff */
[----:B------:R-:W0:Y:S03]  /*03e0*/  LDC.64 R4, c[0x0][0x398] ;  /* 0x0000e600ff047b82 */ /* 0x000e260000000a00 */
[----:B------:R-:W-:-:S05]  /*03f0*/  IADD3 R2, PT, PT, -R6, RZ, RZ ;  /* 0x000000ff06027210 */ /* 0x000fca0007ffe1ff */
[----:B------:R-:W-:-:S05]  /*0400*/  IMAD R2, R7, R2, R8 ;  /* 0x0000000207027224 */ /* 0x000fca00078e0208 */
[----:B------:R-:W-:-:S13]  /*0410*/  ISETP.GT.U32.AND P2, PT, R7, R2, PT ;  /* 0x000000020700720c */ /* 0x000fda0003f44070 */
[----:B------:R-:W-:Y:S02]  /*0420*/  @!P2 IMAD.IADD R2, R2, 0x1, -R7 ;  /* 0x000000010202a824 */ /* 0x000fe400078e0a07 */
[----:B------:R-:W-:Y:S01]  /*0430*/  @!P2 VIADD R6, R6, 0x1 ;  /* 0x000000010606a836 */ /* 0x000fe20000000000 */
[----:B------:R-:W-:Y:S02]  /*0440*/  ISETP.NE.AND P2, PT, R3, RZ, PT ;  /* 0x000000ff0300720c */ /* 0x000fe40003f45270 */
[----:B------:R-:W-:Y:S02]  /*0450*/  ISETP.GE.U32.AND P0, PT, R2, R7, PT ;  /* 0x000000070200720c */ /* 0x000fe40003f06070 */
[----:B------:R-:W-:-:S11]  /*0460*/  MOV R7, 0x1 ;  /* 0x0000000100077802 */ /* 0x000fd60000000f00 */
[----:B------:R-:W-:-:S05]  /*0470*/  @P0 IADD3 R6, PT, PT, R6, 0x1, RZ ;  /* 0x0000000106060810 */ /* 0x000fca0007ffe0ff */
[----:B------:R-:W-:Y:S01]  /*0480*/  @!P1 IMAD.MOV R6, RZ, RZ, -R6 ;  /* 0x000000ffff069224 */ /* 0x000fe200078e0a06 */
[----:B------:R-:W-:-:S05]  /*0490*/  @!P2 LOP3.LUT R6, RZ, R3, RZ, 0x33, !PT ;  /* 0x00000003ff06a212 */ /* 0x000fca00078e33ff */
[----:B0-----:R-:W-:-:S05]  /*04a0*/  IMAD.WIDE R2, R6, 0x4, R4 ;  /* 0x0000000406027825 */ /* 0x001fca00078e0204 */
[----:B------:R0:W-:Y:S02]  /*04b0*/  REDG.E.ADD.STRONG.GPU desc[UR8][R2.64], R7 ;  /* 0x000000070200798e */ /* 0x0001e4000c12e108 */
.L_x_3:
[----:B------:R-:W-:Y:S05]  /*04c0*/  BSYNC.RECONVERGENT B0 ;  /* 0x0000000000007941 */ /* 0x000fea0003800200 */
.L_x_2:
[----:B------:R-:W-:Y:S06]  /*04d0*/  BAR.SYNC.DEFER_BLOCKING 0x0 ;  /* 0x0000000000007b1d */ /* 0x000fec0000010000 */
[----:B------:R-:W-:Y:S05]  /*04e0*/  EXIT ;  /* 0x000000000000794d */ /* 0x000fea0003800000 */
.L_x_6:
        /* <DEDUP_REMOVED lines=9> */
.L_x_8:


//--------------------- .nv.shared.reserved.0     --------------------------
	.section	.nv.shared.reserved.0,"aw",@nobits
	.weak		__nv_reservedSMEM_offset_0_alias
	.size		__nv_reservedSMEM_offset_0_alias, 0, 64
	.other		__nv_reservedSMEM_offset_0_alias,@"STO_CUDA_RESERVED_SHARED STV_DEFAULT"
__nv_reservedSMEM_offset_0_alias:
	.zero		0
	.zero		64


//--------------------- .nv.constant0._Z12moveElementsPiS_ii --------------------------
	.section	.nv.constant0._Z12moveElementsPiS_ii,"a",@progbits
	.sectionflags	@""
	.align	4
.nv.constant0._Z12moveElementsPiS_ii:
	.zero		920


//--------------------- .nv.constant0._Z10radix_SortPiiiiiS_ --------------------------
	.section	.nv.constant0._Z10radix_SortPiiiiiS_,"a",@progbits
	.sectionflags	@""
	.align	4
.nv.constant0._Z10radix_SortPiiiiiS_:
	.zero		928


//--------------------- SYMBOLS --------------------------

	.type		.nv.reservedSmem.offset0,@object
	.size		.nv.reservedSmem.offset0,0x4
